	.headerflags	@"EF_CUDA_TEXMODE_UNIFIED EF_CUDA_64BIT_ADDRESS EF_CUDA_ACCELERATORS EF_CUDA_SM90 EF_CUDA_VIRTUAL_SM(EF_CUDA_SM90)"
	.elftype	@"ET_EXEC"


//--------------------- .nv.info                  --------------------------
	.section	.nv.info,"",@"SHT_CUDA_INFO"
	.align	4


	//----- nvinfo : EIATTR_REGCOUNT
	.align		4
        /*0000*/ 	.byte	0x04, 0x2f
        /*0002*/ 	.short	(.L_3 - .L_2)
	.align		4
.L_2:
        /*0004*/ 	.word	index@(triton_poi_fused__native_batch_norm_legit_no_training__unsafe_index_add_mul_relu_sub_8)
        /*0008*/ 	.word	0x0000001d


	//----- nvinfo : EIATTR_MIN_STACK_SIZE
	.align		4
.L_3:
        /*000c*/ 	.byte	0x04, 0x12
        /*000e*/ 	.short	(.L_5 - .L_4)
	.align		4
.L_4:
        /*0010*/ 	.word	index@(triton_poi_fused__native_batch_norm_legit_no_training__unsafe_index_add_mul_relu_sub_8)
        /*0014*/ 	.word	0x00000000


	//----- nvinfo : EIATTR_FRAME_SIZE
	.align		4
.L_5:
        /*0018*/ 	.byte	0x04, 0x11
        /*001a*/ 	.short	(.L_7 - .L_6)
	.align		4
.L_6:
        /*001c*/ 	.word	index@(triton_poi_fused__native_batch_norm_legit_no_training__unsafe_index_add_mul_relu_sub_8)
        /*0020*/ 	.word	0x00000000


	//----- nvinfo : EIATTR_MIN_STACK_SIZE
	.align		4
.L_7:
        /*0024*/ 	.byte	0x04, 0x12
        /*0026*/ 	.short	(.L_9 - .L_8)
	.align		4
.L_8:
        /*0028*/ 	.word	index@(triton_poi_fused__native_batch_norm_legit_no_training__unsafe_index_add_mul_relu_sub_8)
        /*002c*/ 	.word	0x00000000
.L_9:


//--------------------- .nv.info.triton_poi_fused__native_batch_norm_legit_no_training__unsafe_index_add_mul_relu_sub_8 --------------------------
	.section	.nv.info.triton_poi_fused__native_batch_norm_legit_no_training__unsafe_index_add_mul_relu_sub_8,"",@"SHT_CUDA_INFO"
	.sectionflags	@""
	.align	4


	//----- nvinfo : EIATTR_CUDA_API_VERSION
	.align		4
        /*0000*/ 	.byte	0x04, 0x37
        /*0002*/ 	.short	(.L_11 - .L_10)
.L_10:
        /*0004*/ 	.word	0x0000007c


	//----- nvinfo : EIATTR_KPARAM_INFO
	.align		4
.L_11:
        /*0008*/ 	.byte	0x04, 0x17
        /*000a*/ 	.short	(.L_13 - .L_12)
.L_12:
        /*000c*/ 	.word	0x00000000
        /*0010*/ 	.short	0x000f
        /*0012*/ 	.short	0x0078
        /*0014*/ 	.byte	0x00, 0xf0, 0x11, 0x00


	//----- nvinfo : EIATTR_KPARAM_INFO
	.align		4
.L_13:
        /*0018*/ 	.byte	0x04, 0x17
        /*001a*/ 	.short	(.L_15 - .L_14)
.L_14:
        /*001c*/ 	.word	0x00000000
        /*0020*/ 	.short	0x000e
        /*0022*/ 	.short	0x0070
        /*0024*/ 	.byte	0x00, 0xf4, 0x21, 0x00


	//----- nvinfo : EIATTR_KPARAM_INFO
	.align		4
.L_15:
        /*0028*/ 	.byte	0x04, 0x17
        /*002a*/ 	.short	(.L_17 - .L_16)
.L_16:
        /*002c*/ 	.word	0x00000000
        /*0030*/ 	.short	0x000d
        /*0032*/ 	.short	0x0068
        /*0034*/ 	.byte	0x00, 0xf4, 0x21, 0x00


	//----- nvinfo : EIATTR_KPARAM_INFO
	.align		4
.L_17:
        /*0038*/ 	.byte	0x04, 0x17
        /*003a*/ 	.short	(.L_19 - .L_18)
.L_18:
        /*003c*/ 	.word	0x00000000
        /*0040*/ 	.short	0x000c
        /*0042*/ 	.short	0x0060
        /*0044*/ 	.byte	0x00, 0xf4, 0x21, 0x00


	//----- nvinfo : EIATTR_KPARAM_INFO
	.align		4
.L_19:
        /*0048*/ 	.byte	0x04, 0x17
        /*004a*/ 	.short	(.L_21 - .L_20)
.L_20:
        /*004c*/ 	.word	0x00000000
        /*0050*/ 	.short	0x000b
        /*0052*/ 	.short	0x0058
        /*0054*/ 	.byte	0x00, 0xf4, 0x21, 0x00


	//----- nvinfo : EIATTR_KPARAM_INFO
	.align		4
.L_21:
        /*0058*/ 	.byte	0x04, 0x17
        /*005a*/ 	.short	(.L_23 - .L_22)
.L_22:
        /*005c*/ 	.word	0x00000000
        /*0060*/ 	.short	0x000a
        /*0062*/ 	.short	0x0050
        /*0064*/ 	.byte	0x00, 0xf4, 0x21, 0x00


	//----- nvinfo : EIATTR_KPARAM_INFO
	.align		4
.L_23:
        /*0068*/ 	.byte	0x04, 0x17
        /*006a*/ 	.short	(.L_25 - .L_24)
.L_24:
        /*006c*/ 	.word	0x00000000
        /*0070*/ 	.short	0x0009
        /*0072*/ 	.short	0x0048
        /*0074*/ 	.byte	0x00, 0xf4, 0x21, 0x00


	//----- nvinfo : EIATTR_KPARAM_INFO
	.align		4
.L_25:
        /*0078*/ 	.byte	0x04, 0x17
        /*007a*/ 	.short	(.L_27 - .L_26)
.L_26:
        /*007c*/ 	.word	0x00000000
        /*0080*/ 	.short	0x0008
        /*0082*/ 	.short	0x0040
        /*0084*/ 	.byte	0x00, 0xf4, 0x21, 0x00


	//----- nvinfo : EIATTR_KPARAM_INFO
	.align		4
.L_27:
        /*0088*/ 	.byte	0x04, 0x17
        /*008a*/ 	.short	(.L_29 - .L_28)
.L_28:
        /*008c*/ 	.word	0x00000000
        /*0090*/ 	.short	0x0007
        /*0092*/ 	.short	0x0038
        /*0094*/ 	.byte	0x00, 0xf4, 0x21, 0x00


	//----- nvinfo : EIATTR_KPARAM_INFO
	.align		4
.L_29:
        /*0098*/ 	.byte	0x04, 0x17
        /*009a*/ 	.short	(.L_31 - .L_30)
.L_30:
        /*009c*/ 	.word	0x00000000
        /*00a0*/ 	.short	0x0006
        /*00a2*/ 	.short	0x0030
        /*00a4*/ 	.byte	0x00, 0xf4, 0x21, 0x00


	//----- nvinfo : EIATTR_KPARAM_INFO
	.align		4
.L_31:
        /*00a8*/ 	.byte	0x04, 0x17
        /*00aa*/ 	.short	(.L_33 - .L_32)
.L_32:
        /*00ac*/ 	.word	0x00000000
        /*00b0*/ 	.short	0x0005
        /*00b2*/ 	.short	0x0028
        /*00b4*/ 	.byte	0x00, 0xf4, 0x21, 0x00


	//----- nvinfo : EIATTR_KPARAM_INFO
	.align		4
.L_33:
        /*00b8*/ 	.byte	0x04, 0x17
        /*00ba*/ 	.short	(.L_35 - .L_34)
.L_34:
        /*00bc*/ 	.word	0x00000000
        /*00c0*/ 	.short	0x0004
        /*00c2*/ 	.short	0x0020
        /*00c4*/ 	.byte	0x00, 0xf4, 0x21, 0x00


	//----- nvinfo : EIATTR_KPARAM_INFO
	.align		4
.L_35:
        /*00c8*/ 	.byte	0x04, 0x17
        /*00ca*/ 	.short	(.L_37 - .L_36)
.L_36:
        /*00cc*/ 	.word	0x00000000
        /*00d0*/ 	.short	0x0003
        /*00d2*/ 	.short	0x0018
        /*00d4*/ 	.byte	0x00, 0xf4, 0x21, 0x00


	//----- nvinfo : EIATTR_KPARAM_INFO
	.align		4
.L_37:
        /*00d8*/ 	.byte	0x04, 0x17
        /*00da*/ 	.short	(.L_39 - .L_38)
.L_38:
        /*00dc*/ 	.word	0x00000000
        /*00e0*/ 	.short	0x0002
        /*00e2*/ 	.short	0x0010
        /*00e4*/ 	.byte	0x00, 0xf4, 0x21, 0x00


	//----- nvinfo : EIATTR_KPARAM_INFO
	.align		4
.L_39:
        /*00e8*/ 	.byte	0x04, 0x17
        /*00ea*/ 	.short	(.L_41 - .L_40)
.L_40:
        /*00ec*/ 	.word	0x00000000
        /*00f0*/ 	.short	0x0001
        /*00f2*/ 	.short	0x0008
        /*00f4*/ 	.byte	0x00, 0xf4, 0x21, 0x00


	//----- nvinfo : EIATTR_KPARAM_INFO
	.align		4
.L_41:
        /*00f8*/ 	.byte	0x04, 0x17
        /*00fa*/ 	.short	(.L_43 - .L_42)
.L_42:
        /*00fc*/ 	.word	0x00000000
        /*0100*/ 	.short	0x0000
        /*0102*/ 	.short	0x0000
        /*0104*/ 	.byte	0x00, 0xf4, 0x21, 0x00


	//----- nvinfo : EIATTR_SPARSE_MMA_MASK
	.align		4
.L_43:
        /*0108*/ 	.byte	0x03, 0x50
        /*010a*/ 	.short	0x0000


	//----- nvinfo : EIATTR_MAXREG_COUNT
	.align		4
        /*010c*/ 	.byte	0x03, 0x1b
        /*010e*/ 	.short	0x00ff


	//----- nvinfo : EIATTR_EXIT_INSTR_OFFSETS
	.align		4
        /*0110*/ 	.byte	0x04, 0x1c
        /*0112*/ 	.short	(.L_45 - .L_44)


	//   ....[0]....
.L_44:
        /*0114*/ 	.word	0x000004b0


	//   ....[1]....
        /*0118*/ 	.word	0x000004d0


	//----- nvinfo : EIATTR_REQNTID
	.align		4
.L_45:
        /*011c*/ 	.byte	0x04, 0x10
        /*011e*/ 	.short	(.L_47 - .L_46)
.L_46:
        /*0120*/ 	.word	0x00000020
        /*0124*/ 	.word	0x00000001
        /*0128*/ 	.word	0x00000001


	//----- nvinfo : EIATTR_CBANK_PARAM_SIZE
	.align		4
.L_47:
        /*012c*/ 	.byte	0x03, 0x19
        /*012e*/ 	.short	0x007c


	//----- nvinfo : EIATTR_PARAM_CBANK
	.align		4
        /*0130*/ 	.byte	0x04, 0x0a
        /*0132*/ 	.short	(.L_49 - .L_48)
	.align		4
.L_48:
        /*0134*/ 	.word	index@(.nv.constant0.triton_poi_fused__native_batch_norm_legit_no_training__unsafe_index_add_mul_relu_sub_8)
        /*0138*/ 	.short	0x0210
        /*013a*/ 	.short	0x007c


	//----- nvinfo : EIATTR_SW_WAR
	.align		4
.L_49:
        /*013c*/ 	.byte	0x04, 0x36
        /*013e*/ 	.short	(.L_51 - .L_50)
.L_50:
        /*0140*/ 	.word	0x00000008
.L_51:


//--------------------- .nv.callgraph             --------------------------
	.section	.nv.callgraph,"",@"SHT_CUDA_CALLGRAPH"
	.align	4
	.sectionentsize	8
	.align		4
        /*0000*/ 	.word	0x00000000
	.align		4
        /*0004*/ 	.word	0xffffffff
	.align		4
        /*0008*/ 	.word	0x00000000
	.align		4
        /*000c*/ 	.word	0xfffffffe
	.align		4
        /*0010*/ 	.word	0x00000000
	.align		4
        /*0014*/ 	.word	0xfffffffd
	.align		4
        /*0018*/ 	.word	0x00000000
	.align		4
        /*001c*/ 	.word	0xfffffffc


//--------------------- .nv.constant4             --------------------------
	.section	.nv.constant4,"a",@progbits
	.align	8
	.align		8
.nv.constant4:
        /*0000*/ 	.dword	_$_str
	.align		8
        /*0008*/ 	.dword	_$_str_$_2


//--------------------- .text.triton_poi_fused__native_batch_norm_legit_no_training__unsafe_index_add_mul_relu_sub_8 --------------------------
	.section	.text.triton_poi_fused__native_batch_norm_legit_no_training__unsafe_index_add_mul_relu_sub_8,"ax",@progbits
	.align	128
        .global         triton_poi_fused__native_batch_norm_legit_no_training__unsafe_index_add_mul_relu_sub_8
        .type           triton_poi_fused__native_batch_norm_legit_no_training__unsafe_index_add_mul_relu_sub_8,@function
        .size           triton_poi_fused__native_batch_norm_legit_no_training__unsafe_index_add_mul_relu_sub_8,(.L_x_1 - triton_poi_fused__native_batch_norm_legit_no_training__unsafe_index_add_mul_relu_sub_8)
        .other          triton_poi_fused__native_batch_norm_legit_no_training__unsafe_index_add_mul_relu_sub_8,@"STO_CUDA_ENTRY STV_DEFAULT"
triton_poi_fused__native_batch_norm_legit_no_training__unsafe_index_add_mul_relu_sub_8:
.text.triton_poi_fused__native_batch_norm_legit_no_training__unsafe_index_add_mul_relu_sub_8:
[----:B------:R-:W0:Y:S08]  /*0000*/  LDC R1, c[0x0][0x28] ;  /* 0x00000a00ff017b82 */ /* 0x000e300000000800 */
[----:B------:R-:W1:Y:S01]  /*0010*/  LDC.64 R2, c[0x0][0x228] ;  /* 0x00008a00ff027b82 */ /* 0x000e620000000a00 */
[----:B------:R-:W-:Y:S01]  /*0020*/  ULDC.64 UR4, c[0x0][0x208] ;  /* 0x0000820000047ab9 */ /* 0x000fe20000000a00 */
[----:B------:R-:W2:Y:S06]  /*0030*/  S2R R26, SR_TID.X ;  /* 0x00000000001a7919 */ /* 0x000eac0000002100 */
[----:B------:R-:W3:Y:S01]  /*0040*/  LDC.64 R10, c[0x0][0x270] ;  /* 0x00009c00ff0a7b82 */ /* 0x000ee20000000a00 */
[----:B------:R-:W4:Y:S07]  /*0050*/  S2R R7, SR_CTAID.X ;  /* 0x0000000000077919 */ /* 0x000f2e0000002500 */
[----:B------:R-:W5:Y:S01]  /*0060*/  LDC.64 R12, c[0x0][0x218] ;  /* 0x00008600ff0c7b82 */ /* 0x000f620000000a00 */
[----:B-1----:R5:W5:Y:S07]  /*0070*/  LDG.E R23, desc[UR4][R2.64] ;  /* 0x0000000402177981 */ /* 0x002b6e000c1e1900 */
[----:B------:R-:W1:Y:S01]  /*0080*/  LDC.64 R4, c[0x0][0x220] ;  /* 0x00008800ff047b82 */ /* 0x000e620000000a00 */
[----:B---3--:R3:W5:Y:S07]  /*0090*/  LDG.E R25, desc[UR4][R10.64] ;  /* 0x000000040a197981 */ /* 0x00876e000c1e1900 */
[----:B------:R-:W3:Y:S01]  /*00a0*/  LDC.64 R8, c[0x0][0x238] ;  /* 0x00008e00ff087b82 */ /* 0x000ee20000000a00 */
[----:B--2---:R-:W-:Y:S01]  /*00b0*/  LOP3.LUT R0, R26, 0x3, RZ, 0xc0, !PT ;  /* 0x000000031a007812 */ /* 0x004fe200078ec0ff */
[----:B------:R-:W-:-:S03]  /*00c0*/  HFMA2.MMA R22, -RZ, RZ, 0, 0 ;  /* 0x00000000ff167435 */ /* 0x000fc600000001ff */
[----:B----4-:R-:W-:-:S03]  /*00d0*/  LEA R0, R7, R0, 0x2 ;  /* 0x0000000007007211 */ /* 0x010fc600078e10ff */
[----:B------:R-:W2:Y:S01]  /*00e0*/  LDC.64 R14, c[0x0][0x260] ;  /* 0x00009800ff0e7b82 */ /* 0x000ea20000000a00 */
[C---:B------:R-:W-:Y:S01]  /*00f0*/  ISETP.GE.AND P0, PT, R0.reuse, 0x4, PT ;  /* 0x000000040000780c */ /* 0x040fe20003f06270 */
[----:B-----5:R-:W-:Y:S01]  /*0100*/  IMAD.WIDE R2, R0, 0x4, R12 ;  /* 0x0000000400027825 */ /* 0x020fe200078e020c */
[----:B-1----:R-:W4:Y:S05]  /*0110*/  LDG.E R5, desc[UR4][R4.64] ;  /* 0x0000000404057981 */ /* 0x002f2a000c1e1900 */
[----:B------:R-:W1:Y:S08]  /*0120*/  LDC.64 R6, c[0x0][0x230] ;  /* 0x00008c00ff067b82 */ /* 0x000e700000000a00 */
[----:B------:R-:W5:Y:S01]  /*0130*/  LDC.64 R16, c[0x0][0x268] ;  /* 0x00009a00ff107b82 */ /* 0x000f620000000a00 */
[----:B------:R-:W4:Y:S01]  /*0140*/  @!P0 LDG.E R22, desc[UR4][R2.64] ;  /* 0x0000000402168981 */ /* 0x000f22000c1e1900 */
[----:B------:R-:W-:-:S03]  /*0150*/  HFMA2.MMA R24, -RZ, RZ, 0, 0 ;  /* 0x00000000ff187435 */ /* 0x000fc600000001ff */
[----:B0--3--:R-:W3:Y:S03]  /*0160*/  LDG.E R9, desc[UR4][R8.64] ;  /* 0x0000000408097981 */ /* 0x009ee6000c1e1900 */
[----:B------:R-:W0:Y:S08]  /*0170*/  LDC.64 R18, c[0x0][0x278] ;  /* 0x00009e00ff127b82 */ /* 0x000e300000000a00 */
[----:B------:R-:W5:Y:S01]  /*0180*/  LDC.64 R20, c[0x0][0x280] ;  /* 0x0000a000ff147b82 */ /* 0x000f620000000a00 */
[----:B-1----:R1:W3:Y:S07]  /*0190*/  LDG.E R6, desc[UR4][R6.64] ;  /* 0x0000000406067981 */ /* 0x0022ee000c1e1900 */
[----:B------:R-:W1:Y:S01]  /*01a0*/  LDC.64 R10, c[0x0][0x250] ;  /* 0x00009400ff0a7b82 */ /* 0x000e620000000a00 */
[----:B--2---:R-:W-:Y:S01]  /*01b0*/  IMAD.WIDE R14, R0, 0x4, R14 ;  /* 0x00000004000e7825 */ /* 0x004fe200078e020e */
[----:B-----5:R-:W2:Y:S04]  /*01c0*/  LDG.E R17, desc[UR4][R16.64] ;  /* 0x0000000410117981 */ /* 0x020ea8000c1e1900 */
[----:B------:R-:W2:Y:S02]  /*01d0*/  @!P0 LDG.E R24, desc[UR4][R14.64] ;  /* 0x000000040e188981 */ /* 0x000ea4000c1e1900 */
[----:B------:R-:W5:Y:S02]  /*01e0*/  LDC.64 R12, c[0x0][0x258] ;  /* 0x00009600ff0c7b82 */ /* 0x000f640000000a00 */
[----:B0-----:R-:W2:Y:S04]  /*01f0*/  LDG.E R18, desc[UR4][R18.64] ;  /* 0x0000000412127981 */ /* 0x001ea8000c1e1900 */
[----:B------:R-:W2:Y:S04]  /*0200*/  LDG.E R21, desc[UR4][R20.64] ;  /* 0x0000000414157981 */ /* 0x000ea8000c1e1900 */
[----:B-1----:R-:W2:Y:S04]  /*0210*/  LDG.E R10, desc[UR4][R10.64] ;  /* 0x000000040a0a7981 */ /* 0x002ea8000c1e1900 */
[----:B-----5:R-:W5:Y:S01]  /*0220*/  LDG.E R12, desc[UR4][R12.64] ;  /* 0x000000040c0c7981 */ /* 0x020f62000c1e1900 */
[----:B------:R-:W-:Y:S01]  /*0230*/  HFMA2.MMA R7, -RZ, RZ, 1.625, 0 ;  /* 0x3e800000ff077435 */ /* 0x000fe200000001ff */
[----:B------:R-:W-:-:S04]  /*0240*/  FADD R23, R23, 9.9999997473787516356e-06 ;  /* 0x3727c5ac17177421 */ /* 0x000fc80000000000 */
[----:B------:R-:W0:Y:S01]  /*0250*/  MUFU.SQRT R2, R23 ;  /* 0x0000001700027308 */ /* 0x000e220000002000 */
[----:B------:R-:W-:-:S07]  /*0260*/  FADD R25, R25, 9.9999997473787516356e-06 ;  /* 0x3727c5ac19197421 */ /* 0x000fce0000000000 */
[----:B------:R-:W1:Y:S01]  /*0270*/  MUFU.SQRT R4, R25 ;  /* 0x0000001900047308 */ /* 0x000e620000002000 */
[C---:B0-----:R-:W-:Y:S02]  /*0280*/  FSETP.GT.AND P0, PT, R2.reuse, 8.50705917302346158658e+37, PT ;  /* 0x7e8000000200780b */ /* 0x041fe40003f04000 */
[----:B------:R-:W-:Y:S02]  /*0290*/  FSETP.GEU.AND P2, PT, R2, 1.175494350822287508e-38, PT ;  /* 0x008000000200780b */ /* 0x000fe40003f4e000 */
[----:B-1----:R-:W-:-:S09]  /*02a0*/  FSETP.GT.AND P1, PT, R4, 8.50705917302346158658e+37, PT ;  /* 0x7e8000000400780b */ /* 0x002fd20003f24000 */
[----:B------:R-:W-:Y:S01]  /*02b0*/  @P0 FMUL R2, R2, 0.25 ;  /* 0x3e80000002020820 */ /* 0x000fe20000400000 */
[----:B------:R-:W-:-:S03]  /*02c0*/  FSETP.GEU.AND P3, PT, R4, 1.175494350822287508e-38, PT ;  /* 0x008000000400780b */ /* 0x000fc60003f6e000 */
[----:B------:R-:W-:-:S06]  /*02d0*/  @!P2 FMUL R2, R2, 16777216 ;  /* 0x4b8000000202a820 */ /* 0x000fcc0000400000 */
[----:B------:R-:W0:Y:S01]  /*02e0*/  MUFU.RCP R2, R2 ;  /* 0x0000000200027308 */ /* 0x000e220000001000 */
[----:B------:R-:W-:Y:S01]  /*02f0*/  FSEL R3, R7, 1, P0 ;  /* 0x3f80000007037808 */ /* 0x000fe20000000000 */
[----:B------:R-:W-:-:S04]  /*0300*/  @P1 FMUL R4, R4, 0.25 ;  /* 0x3e80000004041820 */ /* 0x000fc80000400000 */
[----:B------:R-:W-:Y:S01]  /*0310*/  @!P3 FMUL R4, R4, 16777216 ;  /* 0x4b8000000404b820 */ /* 0x000fe20000400000 */
[----:B------:R-:W-:Y:S01]  /*0320*/  @!P2 FMUL R3, R3, 16777216 ;  /* 0x4b8000000303a820 */ /* 0x000fe20000400000 */
[----:B----4-:R-:W-:-:S04]  /*0330*/  FADD R22, -R5, R22 ;  /* 0x0000001605167221 */ /* 0x010fc80000000100 */
[----:B------:R-:W1:Y:S01]  /*0340*/  MUFU.RCP R4, R4 ;  /* 0x0000000400047308 */ /* 0x000e620000001000 */
[----:B0-----:R-:W-:Y:S01]  /*0350*/  FMUL R3, R2, R3 ;  /* 0x0000000302037220 */ /* 0x001fe20000400000 */
[----:B------:R-:W-:-:S03]  /*0360*/  FSEL R5, R7, 1, P1 ;  /* 0x3f80000007057808 */ /* 0x000fc60000800000 */
[----:B------:R-:W-:-:S04]  /*0370*/  FMUL R3, R3, R22 ;  /* 0x0000001603037220 */ /* 0x000fc80000400000 */
[----:B---3--:R-:W-:Y:S01]  /*0380*/  FFMA R6, R6, R3, R9 ;  /* 0x0000000306067223 */ /* 0x008fe20000000009 */
[----:B------:R-:W-:Y:S01]  /*0390*/  @!P3 FMUL R5, R5, 16777216 ;  /* 0x4b8000000505b820 */ /* 0x000fe20000400000 */
[----:B------:R-:W0:Y:S03]  /*03a0*/  LDC.64 R2, c[0x0][0x210] ;  /* 0x00008400ff027b82 */ /* 0x000e260000000a00 */
[----:B------:R-:W-:Y:S01]  /*03b0*/  FSETP.GEU.AND P0, PT, R6, RZ, PT ;  /* 0x000000ff0600720b */ /* 0x000fe20003f0e000 */
[----:B-1----:R-:W-:Y:S01]  /*03c0*/  FMUL R8, R4, R5 ;  /* 0x0000000504087220 */ /* 0x002fe20000400000 */
[----:B--2---:R-:W-:Y:S02]  /*03d0*/  FADD R17, -R17, R24 ;  /* 0x0000001811117221 */ /* 0x004fe40000000100 */
[----:B------:R-:W-:Y:S02]  /*03e0*/  FSEL R5, R6, RZ, P0 ;  /* 0x000000ff06057208 */ /* 0x000fe40000000000 */
[----:B------:R-:W-:Y:S01]  /*03f0*/  LOP3.LUT P0, RZ, R26, 0x1c, RZ, 0xc0, !PT ;  /* 0x0000001c1aff7812 */ /* 0x000fe2000780c0ff */
[----:B------:R-:W-:-:S02]  /*0400*/  FMUL R8, R17, R8 ;  /* 0x0000000811087220 */ /* 0x000fc40000400000 */
[----:B------:R-:W-:Y:S01]  /*0410*/  FADD R4, R5, -R5 ;  /* 0x8000000505047221 */ /* 0x000fe20000000000 */
[----:B------:R-:W-:Y:S01]  /*0420*/  ISETP.LT.AND P0, PT, R0, 0x4, !P0 ;  /* 0x000000040000780c */ /* 0x000fe20004701270 */
[----:B------:R-:W-:Y:S02]  /*0430*/  FFMA R8, R18, R8, R21 ;  /* 0x0000000812087223 */ /* 0x000fe40000000015 */
[----:B------:R-:W-:-:S03]  /*0440*/  FFMA R5, R10, R4, R5 ;  /* 0x000000040a057223 */ /* 0x000fc60000000005 */
[----:B------:R-:W-:Y:S01]  /*0450*/  FSETP.GEU.AND P1, PT, R8, RZ, PT ;  /* 0x000000ff0800720b */ /* 0x000fe20003f2e000 */
[----:B------:R-:W-:-:S03]  /*0460*/  FADD R4, R5, -R5 ;  /* 0x8000000505047221 */ /* 0x000fc60000000000 */
[----:B------:R-:W-:Y:S01]  /*0470*/  FSEL R7, R8, RZ, P1 ;  /* 0x000000ff08077208 */ /* 0x000fe20000800000 */
[----:B-----5:R-:W-:Y:S01]  /*0480*/  FFMA R4, R12, R4, R5 ;  /* 0x000000040c047223 */ /* 0x020fe20000000005 */
[----:B0-----:R-:W-:-:S04]  /*0490*/  IMAD.WIDE R2, R0, 0x4, R2 ;  /* 0x0000000400027825 */ /* 0x001fc800078e0202 */
[----:B------:R-:W-:Y:S01]  /*04a0*/  FADD R7, R4, R7 ;  /* 0x0000000704077221 */ /* 0x000fe20000000000 */
[----:B------:R-:W-:Y:S06]  /*04b0*/  @!P0 EXIT ;  /* 0x000000000000894d */ /* 0x000fec0003800000 */
[----:B------:R-:W-:Y:S01]  /*04c0*/  STG.E desc[UR4][R2.64], R7 ;  /* 0x0000000702007986 */ /* 0x000fe2000c101904 */
[----:B------:R-:W-:Y:S05]  /*04d0*/  EXIT ;  /* 0x000000000000794d */ /* 0x000fea0003800000 */
.L_x_0:
[----:B------:R-:W-:-:S00]  /*04e0*/  BRA `(.L_x_0) ;  /* 0xfffffffc00fc7947 */ /* 0x000fc0000383ffff */
[----:B------:R-:W-:-:S00]  /*04f0*/  NOP ;  /* 0x0000000000007918 */ /* 0x000fc00000000000 */
        /* <DEDUP_REMOVED lines=8> */
.L_x_1:


//--------------------- .nv.global.init           --------------------------
	.section	.nv.global.init,"aw",@progbits
.nv.global.init:
	.type		_$_str,@object
	.size		_$_str,(_$_str_$_2 - _$_str)
_$_str:
        /*0000*/ 	.byte	0x5f, 0x5f, 0x43, 0x55, 0x44, 0x41, 0x5f, 0x46, 0x54, 0x5a, 0x00
	.type		_$_str_$_2,@object
	.size		_$_str_$_2,(.L_1 - _$_str_$_2)
_$_str_$_2:
        /*000b*/ 	.byte	0x5f, 0x5f, 0x43, 0x55, 0x44, 0x41, 0x5f, 0x50, 0x52, 0x45, 0x43, 0x5f, 0x53, 0x51, 0x52, 0x54
        /*001b*/ 	.byte	0x00
.L_1:


//--------------------- .nv.constant0.triton_poi_fused__native_batch_norm_legit_no_training__unsafe_index_add_mul_relu_sub_8 --------------------------
	.section	.nv.constant0.triton_poi_fused__native_batch_norm_legit_no_training__unsafe_index_add_mul_relu_sub_8,"a",@progbits
	.sectionflags	@""
	.align	4
.nv.constant0.triton_poi_fused__native_batch_norm_legit_no_training__unsafe_index_add_mul_relu_sub_8:
	.zero		652
